//
// Generated by NVIDIA NVVM Compiler
//
// Compiler Build ID: CL-36424714
// Cuda compilation tools, release 13.0, V13.0.88
// Based on NVVM 20.0.0
//

.version 9.0
.target sm_100
.address_size 64

	// .globl	_Z8encodingPcPjS0_S0_

.visible .entry _Z8encodingPcPjS0_S0_(
	.param .u64 .ptr .align 1 _Z8encodingPcPjS0_S0__param_0,
	.param .u64 .ptr .align 1 _Z8encodingPcPjS0_S0__param_1,
	.param .u64 .ptr .align 1 _Z8encodingPcPjS0_S0__param_2,
	.param .u64 .ptr .align 1 _Z8encodingPcPjS0_S0__param_3
)
{


	ret;

}


// ===== COMPILED SASS (sm_100) =====

	.target	sm_100

	.elftype	@"ET_EXEC"


//--------------------- .note.nv.tkinfo           --------------------------
	.section	.note.nv.tkinfo,"",@"SHT_NOTE"
	.sectionflags	@"SHF_NOTE_NV_TKINFO"
	.tkinfo
        /*0018*/ 	.word	0x00000002
        /*0030*/ 	.string	""
        /*0030*/ 	.string	"ptxas"
        /*0030*/ 	.string	"Cuda compilation tools, release 13.0, V13.0.88"
        /*0030*/ 	.string	"Build cuda_13.0.r13.0/compiler.36424714_0"
        /*0030*/ 	.string	"-arch sm_100 -m 64 "



//--------------------- .note.nv.cuinfo           --------------------------
	.section	.note.nv.cuinfo,"",@"SHT_NOTE"
	.sectionflags	@"SHF_NOTE_NV_CUINFO"
        /*0018*/ 	.short	0x0002
        /*001a*/ 	.short	0x0064
        /*001c*/ 	.short	0x0082
	.zero		2


//--------------------- .nv.info                  --------------------------
	.section	.nv.info,"",@"SHT_CUDA_INFO"
	.align	4


	//----- nvinfo : EIATTR_REGCOUNT
	.align		4
        /*0000*/ 	.byte	0x04, 0x2f
        /*0002*/ 	.short	(.L_1 - .L_0)
	.align		4
.L_0:
        /*0004*/ 	.word	index@(_Z8encodingPcPjS0_S0_)
        /*0008*/ 	.word	0x00000004


	//----- nvinfo : EIATTR_FRAME_SIZE
	.align		4
.L_1:
        /*000c*/ 	.byte	0x04, 0x11
        /*000e*/ 	.short	(.L_3 - .L_2)
	.align		4
.L_2:
        /*0010*/ 	.word	index@(_Z8encodingPcPjS0_S0_)
        /*0014*/ 	.word	0x00000000


	//----- nvinfo : EIATTR_MIN_STACK_SIZE
	.align		4
.L_3:
        /*0018*/ 	.byte	0x04, 0x12
        /*001a*/ 	.short	(.L_5 - .L_4)
	.align		4
.L_4:
        /*001c*/ 	.word	index@(_Z8encodingPcPjS0_S0_)
        /*0020*/ 	.word	0x00000000
.L_5:


//--------------------- .nv.compat                --------------------------
	.section	.nv.compat,"",@"SHT_CUDA_COMPAT_INFO"
	.align	4
        /*0000*/ 	.byte	0x02, 0x09, 0x00, 0x00, 0x02, 0x02, 0x01, 0x00, 0x02, 0x05, 0x05, 0x00, 0x03, 0x07, 0x01, 0x01
        /*0010*/ 	.byte	0x02, 0x03, 0x00, 0x00, 0x02, 0x06, 0x01, 0x00, 0x04, 0x0b, 0x08, 0x00, 0x09, 0x00, 0x00, 0x00
        /*0020*/ 	.byte	0x00, 0x00, 0x00, 0x00


//--------------------- .nv.info._Z8encodingPcPjS0_S0_ --------------------------
	.section	.nv.info._Z8encodingPcPjS0_S0_,"",@"SHT_CUDA_INFO"
	.sectionflags	@""
	.align	4


	//----- nvinfo : EIATTR_CUDA_API_VERSION
	.align		4
        /*0000*/ 	.byte	0x04, 0x37
        /*0002*/ 	.short	(.L_7 - .L_6)
.L_6:
        /*0004*/ 	.word	0x00000082


	//----- nvinfo : EIATTR_KPARAM_INFO
	.align		4
.L_7:
        /*0008*/ 	.byte	0x04, 0x17
        /*000a*/ 	.short	(.L_9 - .L_8)
.L_8:
        /*000c*/ 	.word	0x00000000
        /*0010*/ 	.short	0x0003
        /*0012*/ 	.short	0x0018
        /*0014*/ 	.byte	0x00, 0xf5, 0x21, 0x00


	//----- nvinfo : EIATTR_KPARAM_INFO
	.align		4
.L_9:
        /*0018*/ 	.byte	0x04, 0x17
        /*001a*/ 	.short	(.L_11 - .L_10)
.L_10:
        /*001c*/ 	.word	0x00000000
        /*0020*/ 	.short	0x0002
        /*0022*/ 	.short	0x0010
        /*0024*/ 	.byte	0x00, 0xf5, 0x21, 0x00


	//----- nvinfo : EIATTR_KPARAM_INFO
	.align		4
.L_11:
        /*0028*/ 	.byte	0x04, 0x17
        /*002a*/ 	.short	(.L_13 - .L_12)
.L_12:
        /*002c*/ 	.word	0x00000000
        /*0030*/ 	.short	0x0001
        /*0032*/ 	.short	0x0008
        /*0034*/ 	.byte	0x00, 0xf5, 0x21, 0x00


	//----- nvinfo : EIATTR_KPARAM_INFO
	.align		4
.L_13:
        /*0038*/ 	.byte	0x04, 0x17
        /*003a*/ 	.short	(.L_15 - .L_14)
.L_14:
        /*003c*/ 	.word	0x00000000
        /*0040*/ 	.short	0x0000
        /*0042*/ 	.short	0x0000
        /*0044*/ 	.byte	0x00, 0xf5, 0x21, 0x00


	//----- nvinfo : EIATTR_SPARSE_MMA_MASK
	.align		4
.L_15:
        /*0048*/ 	.byte	0x03, 0x50
        /*004a*/ 	.short	0x0000


	//----- nvinfo : EIATTR_MAXREG_COUNT
	.align		4
        /*004c*/ 	.byte	0x03, 0x1b
        /*004e*/ 	.short	0x00ff


	//----- nvinfo : EIATTR_MERCURY_ISA_VERSION
	.align		4
        /*0050*/ 	.byte	0x03, 0x5f
        /*0052*/ 	.short	0x0101


	//----- nvinfo : EIATTR_VRC_CTA_INIT_COUNT
	.align		4
        /*0054*/ 	.byte	0x02, 0x4a
	.zero		1
	.zero		1


	//----- nvinfo : EIATTR_EXIT_INSTR_OFFSETS
	.align		4
        /*0058*/ 	.byte	0x04, 0x1c
        /*005a*/ 	.short	(.L_17 - .L_16)


	//   ....[0]....
.L_16:
        /*005c*/ 	.word	0x00000010


	//----- nvinfo : EIATTR_CBANK_PARAM_SIZE
	.align		4
.L_17:
        /*0060*/ 	.byte	0x03, 0x19
        /*0062*/ 	.short	0x0020


	//----- nvinfo : EIATTR_PARAM_CBANK
	.align		4
        /*0064*/ 	.byte	0x04, 0x0a
        /*0066*/ 	.short	(.L_19 - .L_18)
	.align		4
.L_18:
        /*0068*/ 	.word	index@(.nv.constant0._Z8encodingPcPjS0_S0_)
        /*006c*/ 	.short	0x0380
        /*006e*/ 	.short	0x0020


	//----- nvinfo : EIATTR_SW_WAR
	.align		4
.L_19:
        /*0070*/ 	.byte	0x04, 0x36
        /*0072*/ 	.short	(.L_21 - .L_20)
.L_20:
        /*0074*/ 	.word	0x00000008
.L_21:


//--------------------- .nv.callgraph             --------------------------
	.section	.nv.callgraph,"",@"SHT_CUDA_CALLGRAPH"
	.align	4
	.sectionentsize	8
	.align		4
        /*0000*/ 	.word	0x00000000
	.align		4
        /*0004*/ 	.word	0xffffffff
	.align		4
        /*0008*/ 	.word	0x00000000
	.align		4
        /*000c*/ 	.word	0xfffffffe
	.align		4
        /*0010*/ 	.word	0x00000000
	.align		4
        /*0014*/ 	.word	0xfffffffd
	.align		4
        /*0018*/ 	.word	0x00000000
	.align		4
        /*001c*/ 	.word	0xfffffffc


//--------------------- .text._Z8encodingPcPjS0_S0_ --------------------------
	.section	.text._Z8encodingPcPjS0_S0_,"ax",@progbits
	.align	128
        .global         _Z8encodingPcPjS0_S0_
        .type           _Z8encodingPcPjS0_S0_,@function
        .size           _Z8encodingPcPjS0_S0_,(.L_x_1 - _Z8encodingPcPjS0_S0_)
        .other          _Z8encodingPcPjS0_S0_,@"STO_CUDA_ENTRY STV_DEFAULT"
_Z8encodingPcPjS0_S0_:
.text._Z8encodingPcPjS0_S0_:
[----:B------:R-:W-:Y:S01]  /*0000*/  LDC R1, c[0x0][0x37c] ;  /* 0x0000df00ff017b82 */ /* 0x000fe20000000800 */
[----:B------:R-:W-:Y:S05]  /*0010*/  EXIT ;  /* 0x000000000000794d */ /* 0x000fea0003800000 */
.L_x_0:
[----:B------:R-:W-:-:S00]  /*0020*/  BRA `(.L_x_0) ;  /* 0xfffffffc00fc7947 */ /* 0x000fc0000383ffff */
[----:B------:R-:W-:-:S00]  /*0030*/  NOP ;  /* 0x0000000000007918 */ /* 0x000fc00000000000 */
        /* <DEDUP_REMOVED lines=12> */
.L_x_1:


//--------------------- .nv.shared.reserved.0     --------------------------
	.section	.nv.shared.reserved.0,"aw",@nobits
	.weak		__nv_reservedSMEM_offset_0_alias
	.size		__nv_reservedSMEM_offset_0_alias, 0, 64
	.other		__nv_reservedSMEM_offset_0_alias,@"STO_CUDA_RESERVED_SHARED STV_DEFAULT"
__nv_reservedSMEM_offset_0_alias:
	.zero		0
	.zero		64


//--------------------- .nv.constant0._Z8encodingPcPjS0_S0_ --------------------------
	.section	.nv.constant0._Z8encodingPcPjS0_S0_,"a",@progbits
	.sectionflags	@""
	.align	4
.nv.constant0._Z8encodingPcPjS0_S0_:
	.zero		928


//--------------------- SYMBOLS --------------------------

	.type		.nv.reservedSmem.offset0,@object
	.size		.nv.reservedSmem.offset0,0x4
